//
// Generated by NVIDIA NVVM Compiler
//
// Compiler Build ID: CL-36424714
// Cuda compilation tools, release 13.0, V13.0.88
// Based on NVVM 20.0.0
//

.version 9.0
.target sm_100
.address_size 64

	// .globl	_Z10Compute1_1P6float2S0_S0_i

.visible .entry _Z10Compute1_1P6float2S0_S0_i(
	.param .u64 .ptr .align 1 _Z10Compute1_1P6float2S0_S0_i_param_0,
	.param .u64 .ptr .align 1 _Z10Compute1_1P6float2S0_S0_i_param_1,
	.param .u64 .ptr .align 1 _Z10Compute1_1P6float2S0_S0_i_param_2,
	.param .u32 _Z10Compute1_1P6float2S0_S0_i_param_3
)
{
	.reg .pred 	%p<10>;
	.reg .b32 	%r<23>;
	.reg .b32 	%f<207>;
	.reg .b64 	%rd<24>;

	ld.param.u64 	%rd7, [_Z10Compute1_1P6float2S0_S0_i_param_0];
	ld.param.u64 	%rd5, [_Z10Compute1_1P6float2S0_S0_i_param_1];
	ld.param.u64 	%rd6, [_Z10Compute1_1P6float2S0_S0_i_param_2];
	ld.param.u32 	%r13, [_Z10Compute1_1P6float2S0_S0_i_param_3];
	cvta.to.global.u64 	%rd1, %rd7;
	mov.u32 	%r14, %ctaid.x;
	mov.u32 	%r15, %ntid.x;
	mov.u32 	%r16, %tid.x;
	mad.lo.s32 	%r1, %r14, %r15, %r16;
	setp.gt.s32 	%p1, %r13, 0;
	@%p1 bra 	$L__BB0_2;
	mul.wide.u32 	%rd8, %r1, 8;
	add.s64 	%rd9, %rd1, %rd8;
	ld.global.v2.f32 	{%f204, %f203}, [%rd9];
	mov.f32 	%f205, 0f00000000;
	mov.f32 	%f206, %f205;
	bra.uni 	$L__BB0_13;
$L__BB0_2:
	mul.wide.u32 	%rd10, %r1, 8;
	add.s64 	%rd11, %rd1, %rd10;
	ld.global.v2.f32 	{%f204, %f203}, [%rd11];
	and.b32  	%r2, %r13, 7;
	setp.lt.u32 	%p2, %r13, 8;
	mov.f32 	%f206, 0f00000000;
	mov.b32 	%r21, 0;
	mov.f32 	%f205, %f206;
	@%p2 bra 	$L__BB0_5;
	and.b32  	%r21, %r13, 2147483640;
	neg.s32 	%r19, %r21;
	add.s64 	%rd23, %rd1, 32;
	mov.f32 	%f206, 0f00000000;
$L__BB0_4:
	.pragma "nounroll";
	ld.global.v2.f32 	{%f35, %f36}, [%rd23+-32];
	sub.f32 	%f37, %f204, %f35;
	sub.f32 	%f38, %f203, %f36;
	mul.f32 	%f39, %f38, %f38;
	fma.rn.f32 	%f40, %f37, %f37, %f39;
	add.f32 	%f41, %f40, 0f2B8CBCCC;
	mov.f32 	%f42, 0f3089705F;
	div.rn.f32 	%f43, %f42, %f41;
	fma.rn.f32 	%f44, %f37, %f43, %f206;
	fma.rn.f32 	%f45, %f38, %f43, %f205;
	ld.global.v2.f32 	{%f46, %f47}, [%rd23+-24];
	sub.f32 	%f48, %f204, %f46;
	sub.f32 	%f49, %f203, %f47;
	mul.f32 	%f50, %f49, %f49;
	fma.rn.f32 	%f51, %f48, %f48, %f50;
	add.f32 	%f52, %f51, 0f2B8CBCCC;
	div.rn.f32 	%f53, %f42, %f52;
	fma.rn.f32 	%f54, %f48, %f53, %f44;
	fma.rn.f32 	%f55, %f49, %f53, %f45;
	ld.global.v2.f32 	{%f56, %f57}, [%rd23+-16];
	sub.f32 	%f58, %f204, %f56;
	sub.f32 	%f59, %f203, %f57;
	mul.f32 	%f60, %f59, %f59;
	fma.rn.f32 	%f61, %f58, %f58, %f60;
	add.f32 	%f62, %f61, 0f2B8CBCCC;
	div.rn.f32 	%f63, %f42, %f62;
	fma.rn.f32 	%f64, %f58, %f63, %f54;
	fma.rn.f32 	%f65, %f59, %f63, %f55;
	ld.global.v2.f32 	{%f66, %f67}, [%rd23+-8];
	sub.f32 	%f68, %f204, %f66;
	sub.f32 	%f69, %f203, %f67;
	mul.f32 	%f70, %f69, %f69;
	fma.rn.f32 	%f71, %f68, %f68, %f70;
	add.f32 	%f72, %f71, 0f2B8CBCCC;
	div.rn.f32 	%f73, %f42, %f72;
	fma.rn.f32 	%f74, %f68, %f73, %f64;
	fma.rn.f32 	%f75, %f69, %f73, %f65;
	ld.global.v2.f32 	{%f76, %f77}, [%rd23];
	sub.f32 	%f78, %f204, %f76;
	sub.f32 	%f79, %f203, %f77;
	mul.f32 	%f80, %f79, %f79;
	fma.rn.f32 	%f81, %f78, %f78, %f80;
	add.f32 	%f82, %f81, 0f2B8CBCCC;
	div.rn.f32 	%f83, %f42, %f82;
	fma.rn.f32 	%f84, %f78, %f83, %f74;
	fma.rn.f32 	%f85, %f79, %f83, %f75;
	ld.global.v2.f32 	{%f86, %f87}, [%rd23+8];
	sub.f32 	%f88, %f204, %f86;
	sub.f32 	%f89, %f203, %f87;
	mul.f32 	%f90, %f89, %f89;
	fma.rn.f32 	%f91, %f88, %f88, %f90;
	add.f32 	%f92, %f91, 0f2B8CBCCC;
	div.rn.f32 	%f93, %f42, %f92;
	fma.rn.f32 	%f94, %f88, %f93, %f84;
	fma.rn.f32 	%f95, %f89, %f93, %f85;
	ld.global.v2.f32 	{%f96, %f97}, [%rd23+16];
	sub.f32 	%f98, %f204, %f96;
	sub.f32 	%f99, %f203, %f97;
	mul.f32 	%f100, %f99, %f99;
	fma.rn.f32 	%f101, %f98, %f98, %f100;
	add.f32 	%f102, %f101, 0f2B8CBCCC;
	div.rn.f32 	%f103, %f42, %f102;
	fma.rn.f32 	%f104, %f98, %f103, %f94;
	fma.rn.f32 	%f105, %f99, %f103, %f95;
	ld.global.v2.f32 	{%f106, %f107}, [%rd23+24];
	sub.f32 	%f108, %f204, %f106;
	sub.f32 	%f109, %f203, %f107;
	mul.f32 	%f110, %f109, %f109;
	fma.rn.f32 	%f111, %f108, %f108, %f110;
	add.f32 	%f112, %f111, 0f2B8CBCCC;
	div.rn.f32 	%f113, %f42, %f112;
	fma.rn.f32 	%f206, %f108, %f113, %f104;
	fma.rn.f32 	%f205, %f109, %f113, %f105;
	add.s32 	%r19, %r19, 8;
	add.s64 	%rd23, %rd23, 64;
	setp.ne.s32 	%p3, %r19, 0;
	@%p3 bra 	$L__BB0_4;
$L__BB0_5:
	setp.eq.s32 	%p4, %r2, 0;
	@%p4 bra 	$L__BB0_13;
	and.b32  	%r8, %r13, 3;
	setp.lt.u32 	%p5, %r2, 4;
	@%p5 bra 	$L__BB0_8;
	mul.wide.u32 	%rd12, %r21, 8;
	add.s64 	%rd13, %rd1, %rd12;
	ld.global.v2.f32 	{%f115, %f116}, [%rd13];
	sub.f32 	%f117, %f204, %f115;
	sub.f32 	%f118, %f203, %f116;
	mul.f32 	%f119, %f118, %f118;
	fma.rn.f32 	%f120, %f117, %f117, %f119;
	add.f32 	%f121, %f120, 0f2B8CBCCC;
	mov.f32 	%f122, 0f3089705F;
	div.rn.f32 	%f123, %f122, %f121;
	fma.rn.f32 	%f124, %f117, %f123, %f206;
	fma.rn.f32 	%f125, %f118, %f123, %f205;
	ld.global.v2.f32 	{%f126, %f127}, [%rd13+8];
	sub.f32 	%f128, %f204, %f126;
	sub.f32 	%f129, %f203, %f127;
	mul.f32 	%f130, %f129, %f129;
	fma.rn.f32 	%f131, %f128, %f128, %f130;
	add.f32 	%f132, %f131, 0f2B8CBCCC;
	div.rn.f32 	%f133, %f122, %f132;
	fma.rn.f32 	%f134, %f128, %f133, %f124;
	fma.rn.f32 	%f135, %f129, %f133, %f125;
	ld.global.v2.f32 	{%f136, %f137}, [%rd13+16];
	sub.f32 	%f138, %f204, %f136;
	sub.f32 	%f139, %f203, %f137;
	mul.f32 	%f140, %f139, %f139;
	fma.rn.f32 	%f141, %f138, %f138, %f140;
	add.f32 	%f142, %f141, 0f2B8CBCCC;
	div.rn.f32 	%f143, %f122, %f142;
	fma.rn.f32 	%f144, %f138, %f143, %f134;
	fma.rn.f32 	%f145, %f139, %f143, %f135;
	ld.global.v2.f32 	{%f146, %f147}, [%rd13+24];
	sub.f32 	%f148, %f204, %f146;
	sub.f32 	%f149, %f203, %f147;
	mul.f32 	%f150, %f149, %f149;
	fma.rn.f32 	%f151, %f148, %f148, %f150;
	add.f32 	%f152, %f151, 0f2B8CBCCC;
	div.rn.f32 	%f153, %f122, %f152;
	fma.rn.f32 	%f206, %f148, %f153, %f144;
	fma.rn.f32 	%f205, %f149, %f153, %f145;
	add.s32 	%r21, %r21, 4;
$L__BB0_8:
	setp.eq.s32 	%p6, %r8, 0;
	@%p6 bra 	$L__BB0_13;
	setp.eq.s32 	%p7, %r8, 1;
	@%p7 bra 	$L__BB0_11;
	mul.wide.u32 	%rd14, %r21, 8;
	add.s64 	%rd15, %rd1, %rd14;
	ld.global.v2.f32 	{%f155, %f156}, [%rd15];
	sub.f32 	%f157, %f204, %f155;
	sub.f32 	%f158, %f203, %f156;
	mul.f32 	%f159, %f158, %f158;
	fma.rn.f32 	%f160, %f157, %f157, %f159;
	add.f32 	%f161, %f160, 0f2B8CBCCC;
	mov.f32 	%f162, 0f3089705F;
	div.rn.f32 	%f163, %f162, %f161;
	fma.rn.f32 	%f164, %f157, %f163, %f206;
	fma.rn.f32 	%f165, %f158, %f163, %f205;
	ld.global.v2.f32 	{%f166, %f167}, [%rd15+8];
	sub.f32 	%f168, %f204, %f166;
	sub.f32 	%f169, %f203, %f167;
	mul.f32 	%f170, %f169, %f169;
	fma.rn.f32 	%f171, %f168, %f168, %f170;
	add.f32 	%f172, %f171, 0f2B8CBCCC;
	div.rn.f32 	%f173, %f162, %f172;
	fma.rn.f32 	%f206, %f168, %f173, %f164;
	fma.rn.f32 	%f205, %f169, %f173, %f165;
	add.s32 	%r21, %r21, 2;
$L__BB0_11:
	and.b32  	%r18, %r13, 1;
	setp.eq.b32 	%p8, %r18, 1;
	not.pred 	%p9, %p8;
	@%p9 bra 	$L__BB0_13;
	mul.wide.u32 	%rd16, %r21, 8;
	add.s64 	%rd17, %rd1, %rd16;
	ld.global.v2.f32 	{%f174, %f175}, [%rd17];
	sub.f32 	%f176, %f204, %f174;
	sub.f32 	%f177, %f203, %f175;
	mul.f32 	%f178, %f177, %f177;
	fma.rn.f32 	%f179, %f176, %f176, %f178;
	add.f32 	%f180, %f179, 0f2B8CBCCC;
	mov.f32 	%f181, 0f3089705F;
	div.rn.f32 	%f182, %f181, %f180;
	fma.rn.f32 	%f206, %f176, %f182, %f206;
	fma.rn.f32 	%f205, %f177, %f182, %f205;
$L__BB0_13:
	cvta.to.global.u64 	%rd18, %rd6;
	cvta.to.global.u64 	%rd19, %rd5;
	mul.wide.u32 	%rd20, %r1, 8;
	add.s64 	%rd21, %rd18, %rd20;
	ld.global.v2.f32 	{%f183, %f184}, [%rd21];
	sub.f32 	%f185, %f183, %f206;
	st.global.f32 	[%rd21], %f185;
	add.f32 	%f186, %f204, %f185;
	add.s64 	%rd22, %rd19, %rd20;
	sub.f32 	%f187, %f184, %f205;
	st.global.f32 	[%rd21+4], %f187;
	add.f32 	%f188, %f203, %f187;
	st.global.v2.f32 	[%rd22], {%f186, %f188};
	ret;

}


// ===== COMPILED SASS (sm_100) =====

	.target	sm_100

	.elftype	@"ET_EXEC"


//--------------------- .note.nv.tkinfo           --------------------------
	.section	.note.nv.tkinfo,"",@"SHT_NOTE"
	.sectionflags	@"SHF_NOTE_NV_TKINFO"
	.tkinfo
        /*0018*/ 	.word	0x00000002
        /*0030*/ 	.string	""
        /*0030*/ 	.string	"ptxas"
        /*0030*/ 	.string	"Cuda compilation tools, release 13.0, V13.0.88"
        /*0030*/ 	.string	"Build cuda_13.0.r13.0/compiler.36424714_0"
        /*0030*/ 	.string	"-arch sm_100 -m 64 "



//--------------------- .note.nv.cuinfo           --------------------------
	.section	.note.nv.cuinfo,"",@"SHT_NOTE"
	.sectionflags	@"SHF_NOTE_NV_CUINFO"
        /*0018*/ 	.short	0x0002
        /*001a*/ 	.short	0x0064
        /*001c*/ 	.short	0x0082
	.zero		2


//--------------------- .nv.info                  --------------------------
	.section	.nv.info,"",@"SHT_CUDA_INFO"
	.align	4


	//----- nvinfo : EIATTR_REGCOUNT
	.align		4
        /*0000*/ 	.byte	0x04, 0x2f
        /*0002*/ 	.short	(.L_1 - .L_0)
	.align		4
.L_0:
        /*0004*/ 	.word	index@(_Z10Compute1_1P6float2S0_S0_i)
        /*0008*/ 	.word	0x0000001e


	//----- nvinfo : EIATTR_FRAME_SIZE
	.align		4
.L_1:
        /*000c*/ 	.byte	0x04, 0x11
        /*000e*/ 	.short	(.L_3 - .L_2)
	.align		4
.L_2:
        /*0010*/ 	.word	index@($__internal_0_$__cuda_sm3x_div_rn_noftz_f32_slowpath)
        /*0014*/ 	.word	0x00000000


	//----- nvinfo : EIATTR_FRAME_SIZE
	.align		4
.L_3:
        /*0018*/ 	.byte	0x04, 0x11
        /*001a*/ 	.short	(.L_5 - .L_4)
	.align		4
.L_4:
        /*001c*/ 	.word	index@(_Z10Compute1_1P6float2S0_S0_i)
        /*0020*/ 	.word	0x00000000


	//----- nvinfo : EIATTR_MIN_STACK_SIZE
	.align		4
.L_5:
        /*0024*/ 	.byte	0x04, 0x12
        /*0026*/ 	.short	(.L_7 - .L_6)
	.align		4
.L_6:
        /*0028*/ 	.word	index@(_Z10Compute1_1P6float2S0_S0_i)
        /*002c*/ 	.word	0x00000000
.L_7:


//--------------------- .nv.compat                --------------------------
	.section	.nv.compat,"",@"SHT_CUDA_COMPAT_INFO"
	.align	4
        /*0000*/ 	.byte	0x02, 0x09, 0x00, 0x00, 0x02, 0x02, 0x01, 0x00, 0x02, 0x05, 0x05, 0x00, 0x03, 0x07, 0x01, 0x01
        /*0010*/ 	.byte	0x02, 0x03, 0x00, 0x00, 0x02, 0x06, 0x01, 0x00, 0x04, 0x0b, 0x08, 0x00, 0x01, 0x00, 0x00, 0x00
        /*0020*/ 	.byte	0x00, 0x00, 0x00, 0x00


//--------------------- .nv.info._Z10Compute1_1P6float2S0_S0_i --------------------------
	.section	.nv.info._Z10Compute1_1P6float2S0_S0_i,"",@"SHT_CUDA_INFO"
	.sectionflags	@""
	.align	4


	//----- nvinfo : EIATTR_CUDA_API_VERSION
	.align		4
        /*0000*/ 	.byte	0x04, 0x37
        /*0002*/ 	.short	(.L_9 - .L_8)
.L_8:
        /*0004*/ 	.word	0x00000082


	//----- nvinfo : EIATTR_KPARAM_INFO
	.align		4
.L_9:
        /*0008*/ 	.byte	0x04, 0x17
        /*000a*/ 	.short	(.L_11 - .L_10)
.L_10:
        /*000c*/ 	.word	0x00000000
        /*0010*/ 	.short	0x0003
        /*0012*/ 	.short	0x0018
        /*0014*/ 	.byte	0x00, 0xf0, 0x11, 0x00


	//----- nvinfo : EIATTR_KPARAM_INFO
	.align		4
.L_11:
        /*0018*/ 	.byte	0x04, 0x17
        /*001a*/ 	.short	(.L_13 - .L_12)
.L_12:
        /*001c*/ 	.word	0x00000000
        /*0020*/ 	.short	0x0002
        /*0022*/ 	.short	0x0010
        /*0024*/ 	.byte	0x00, 0xf5, 0x21, 0x00


	//----- nvinfo : EIATTR_KPARAM_INFO
	.align		4
.L_13:
        /*0028*/ 	.byte	0x04, 0x17
        /*002a*/ 	.short	(.L_15 - .L_14)
.L_14:
        /*002c*/ 	.word	0x00000000
        /*0030*/ 	.short	0x0001
        /*0032*/ 	.short	0x0008
        /*0034*/ 	.byte	0x00, 0xf5, 0x21, 0x00


	//----- nvinfo : EIATTR_KPARAM_INFO
	.align		4
.L_15:
        /*0038*/ 	.byte	0x04, 0x17
        /*003a*/ 	.short	(.L_17 - .L_16)
.L_16:
        /*003c*/ 	.word	0x00000000
        /*0040*/ 	.short	0x0000
        /*0042*/ 	.short	0x0000
        /*0044*/ 	.byte	0x00, 0xf5, 0x21, 0x00


	//----- nvinfo : EIATTR_SPARSE_MMA_MASK
	.align		4
.L_17:
        /*0048*/ 	.byte	0x03, 0x50
        /*004a*/ 	.short	0x0000


	//----- nvinfo : EIATTR_MAXREG_COUNT
	.align		4
        /*004c*/ 	.byte	0x03, 0x1b
        /*004e*/ 	.short	0x00ff


	//----- nvinfo : EIATTR_MERCURY_ISA_VERSION
	.align		4
        /*0050*/ 	.byte	0x03, 0x5f
        /*0052*/ 	.short	0x0101


	//----- nvinfo : EIATTR_VRC_CTA_INIT_COUNT
	.align		4
        /*0054*/ 	.byte	0x02, 0x4a
	.zero		1
	.zero		1


	//----- nvinfo : EIATTR_EXIT_INSTR_OFFSETS
	.align		4
        /*0058*/ 	.byte	0x04, 0x1c
        /*005a*/ 	.short	(.L_19 - .L_18)


	//   ....[0]....
.L_18:
        /*005c*/ 	.word	0x000018e0


	//----- nvinfo : EIATTR_CRS_STACK_SIZE
	.align		4
.L_19:
        /*0060*/ 	.byte	0x04, 0x1e
        /*0062*/ 	.short	(.L_21 - .L_20)
.L_20:
        /*0064*/ 	.word	0x00000000


	//----- nvinfo : EIATTR_CBANK_PARAM_SIZE
	.align		4
.L_21:
        /*0068*/ 	.byte	0x03, 0x19
        /*006a*/ 	.short	0x001c


	//----- nvinfo : EIATTR_PARAM_CBANK
	.align		4
        /*006c*/ 	.byte	0x04, 0x0a
        /*006e*/ 	.short	(.L_23 - .L_22)
	.align		4
.L_22:
        /*0070*/ 	.word	index@(.nv.constant0._Z10Compute1_1P6float2S0_S0_i)
        /*0074*/ 	.short	0x0380
        /*0076*/ 	.short	0x001c


	//----- nvinfo : EIATTR_SW_WAR
	.align		4
.L_23:
        /*0078*/ 	.byte	0x04, 0x36
        /*007a*/ 	.short	(.L_25 - .L_24)
.L_24:
        /*007c*/ 	.word	0x00000008
.L_25:


//--------------------- .nv.callgraph             --------------------------
	.section	.nv.callgraph,"",@"SHT_CUDA_CALLGRAPH"
	.align	4
	.sectionentsize	8
	.align		4
        /*0000*/ 	.word	0x00000000
	.align		4
        /*0004*/ 	.word	0xffffffff
	.align		4
        /*0008*/ 	.word	0x00000000
	.align		4
        /*000c*/ 	.word	0xfffffffe
	.align		4
        /*0010*/ 	.word	0x00000000
	.align		4
        /*0014*/ 	.word	0xfffffffd
	.align		4
        /*0018*/ 	.word	0x00000000
	.align		4
        /*001c*/ 	.word	0xfffffffc


//--------------------- .text._Z10Compute1_1P6float2S0_S0_i --------------------------
	.section	.text._Z10Compute1_1P6float2S0_S0_i,"ax",@progbits
	.align	128
        .global         _Z10Compute1_1P6float2S0_S0_i
        .type           _Z10Compute1_1P6float2S0_S0_i,@function
        .size           _Z10Compute1_1P6float2S0_S0_i,(.L_x_48 - _Z10Compute1_1P6float2S0_S0_i)
        .other          _Z10Compute1_1P6float2S0_S0_i,@"STO_CUDA_ENTRY STV_DEFAULT"
_Z10Compute1_1P6float2S0_S0_i:
.text._Z10Compute1_1P6float2S0_S0_i:
[----:B------:R-:W-:Y:S01]  /*0000*/  LDC R1, c[0x0][0x37c] ;  /* 0x0000df00ff017b82 */ /* 0x000fe20000000800 */
[----:B------:R-:W0:Y:S01]  /*0010*/  S2R R0, SR_TID.X ;  /* 0x0000000000007919 */ /* 0x000e220000002100 */
[----:B------:R-:W1:Y:S06]  /*0020*/  LDCU UR4, c[0x0][0x398] ;  /* 0x00007300ff0477ac */ /* 0x000e6c0008000800 */
[----:B------:R-:W0:Y:S01]  /*0030*/  S2UR UR5, SR_CTAID.X ;  /* 0x00000000000579c3 */ /* 0x000e220000002500 */
[----:B------:R-:W2:Y:S07]  /*0040*/  LDCU.64 UR10, c[0x0][0x358] ;  /* 0x00006b00ff0a77ac */ /* 0x000eae0008000a00 */
[----:B------:R-:W0:Y:S01]  /*0050*/  LDC R9, c[0x0][0x360] ;  /* 0x0000d800ff097b82 */ /* 0x000e220000000800 */
[----:B-1----:R-:W-:Y:S01]  /*0060*/  UISETP.GT.AND UP0, UPT, UR4, URZ, UPT ;  /* 0x000000ff0400728c */ /* 0x002fe2000bf04270 */
[----:B0-----:R-:W-:-:S08]  /*0070*/  IMAD R9, R9, UR5, R0 ;  /* 0x0000000509097c24 */ /* 0x001fd0000f8e0200 */
[----:B--2---:R-:W-:Y:S05]  /*0080*/  BRA.U UP0, `(.L_x_0) ;  /* 0x0000000100187547 */ /* 0x004fea000b800000 */
[----:B------:R-:W0:Y:S02]  /*0090*/  LDC.64 R16, c[0x0][0x380] ;  /* 0x0000e000ff107b82 */ /* 0x000e240000000a00 */
[----:B0-----:R-:W-:-:S06]  /*00a0*/  IMAD.WIDE.U32 R16, R9, 0x8, R16 ;  /* 0x0000000809107825 */ /* 0x001fcc00078e0010 */
[----:B------:R-:W5:Y:S01]  /*00b0*/  LDG.E.64 R16, desc[UR10][R16.64] ;  /* 0x0000000a10107981 */ /* 0x000f62000c1e1b00 */
[----:B------:R-:W-:Y:S01]  /*00c0*/  HFMA2 R24, -RZ, RZ, 0, 0 ;  /* 0x00000000ff187431 */ /* 0x000fe200000001ff */
[----:B------:R-:W-:Y:S01]  /*00d0*/  MOV R11, RZ ;  /* 0x000000ff000b7202 */ /* 0x000fe20000000f00 */
[----:B------:R-:W-:Y:S06]  /*00e0*/  BRA `(.L_x_1) ;  /* 0x0000001400d07947 */ /* 0x000fec0003800000 */
.L_x_0:
[----:B------:R-:W0:Y:S02]  /*00f0*/  LDC.64 R2, c[0x0][0x380] ;  /* 0x0000e000ff027b82 */ /* 0x000e240000000a00 */
[----:B0-----:R-:W-:-:S05]  /*0100*/  IMAD.WIDE.U32 R2, R9, 0x8, R2 ;  /* 0x0000000809027825 */ /* 0x001fca00078e0002 */
[----:B------:R0:W5:Y:S01]  /*0110*/  LDG.E.64 R16, desc[UR10][R2.64] ;  /* 0x0000000a02107981 */ /* 0x000162000c1e1b00 */
[----:B------:R-:W-:Y:S01]  /*0120*/  UISETP.GE.U32.AND UP0, UPT, UR4, 0x8, UPT ;  /* 0x000000080400788c */ /* 0x000fe2000bf06070 */
[----:B------:R-:W-:Y:S01]  /*0130*/  HFMA2 R11, -RZ, RZ, 0, 0 ;  /* 0x00000000ff0b7431 */ /* 0x000fe200000001ff */
[----:B------:R-:W-:Y:S01]  /*0140*/  MOV R8, RZ ;  /* 0x000000ff00087202 */ /* 0x000fe20000000f00 */
[----:B------:R-:W-:Y:S01]  /*0150*/  HFMA2 R24, -RZ, RZ, 0, 0 ;  /* 0x00000000ff187431 */ /* 0x000fe200000001ff */
[----:B------:R-:W-:Y:S01]  /*0160*/  MOV R7, 0x3089705f ;  /* 0x3089705f00077802 */ /* 0x000fe20000000f00 */
[----:B------:R-:W-:-:S04]  /*0170*/  ULOP3.LUT UR8, UR4, 0x7, URZ, 0xc0, !UPT ;  /* 0x0000000704087892 */ /* 0x000fc8000f8ec0ff */
[----:B0-----:R-:W-:Y:S08]  /*0180*/  BRA.U !UP0, `(.L_x_2) ;  /* 0x0000000908f47547 */ /* 0x001ff0000b800000 */
[----:B------:R-:W0:Y:S01]  /*0190*/  LDCU.64 UR6, c[0x0][0x380] ;  /* 0x00007000ff0677ac */ /* 0x000e220008000a00 */
[----:B------:R-:W-:Y:S01]  /*01a0*/  MOV R11, RZ ;  /* 0x000000ff000b7202 */ /* 0x000fe20000000f00 */
[----:B------:R-:W-:-:S06]  /*01b0*/  ULOP3.LUT UR4, UR4, 0x7ffffff8, URZ, 0xc0, !UPT ;  /* 0x7ffffff804047892 */ /* 0x000fcc000f8ec0ff */
[----:B------:R-:W-:Y:S01]  /*01c0*/  MOV R8, UR4 ;  /* 0x0000000400087c02 */ /* 0x000fe20008000f00 */
[----:B0-----:R-:W-:-:S04]  /*01d0*/  UIADD3 UR5, UP0, UPT, UR6, 0x20, URZ ;  /* 0x0000002006057890 */ /* 0x001fc8000ff1e0ff */
[----:B------:R-:W-:Y:S02]  /*01e0*/  UIADD3.X UR6, UPT, UPT, URZ, UR7, URZ, UP0, !UPT ;  /* 0x00000007ff067290 */ /* 0x000fe400087fe4ff */
[----:B------:R-:W-:Y:S01]  /*01f0*/  MOV R26, UR5 ;  /* 0x00000005001a7c02 */ /* 0x000fe20008000f00 */
[----:B------:R-:W-:-:S03]  /*0200*/  UIADD3 UR7, UPT, UPT, -UR4, URZ, URZ ;  /* 0x000000ff04077290 */ /* 0x000fc6000fffe1ff */
[----:B------:R-:W-:-:S09]  /*0210*/  MOV R27, UR6 ;  /* 0x00000006001b7c02 */ /* 0x000fd20008000f00 */
.L_x_19:
[----:B------:R-:W2:Y:S01]  /*0220*/  LDG.E.64 R12, desc[UR10][R26.64+-0x20] ;  /* 0xffffe00a1a0c7981 */ /* 0x000ea2000c1e1b00 */
[----:B------:R-:W-:Y:S01]  /*0230*/  UIADD3 UR7, UPT, UPT, UR7, 0x8, URZ ;  /* 0x0000000807077890 */ /* 0x000fe2000fffe0ff */
[----:B------:R-:W-:Y:S03]  /*0240*/  BSSY.RECONVERGENT B2, `(.L_x_3) ;  /* 0x0000013000027945 */ /* 0x000fe60003800200 */
[----:B------:R-:W-:Y:S01]  /*0250*/  UISETP.NE.AND UP0, UPT, UR7, URZ, UPT ;  /* 0x000000ff0700728c */ /* 0x000fe2000bf05270 */
[----:B--2--5:R-:W-:Y:S01]  /*0260*/  FADD R15, R17, -R13 ;  /* 0x8000000d110f7221 */ /* 0x024fe20000000000 */
[----:B------:R-:W-:-:S03]  /*0270*/  FADD R12, R16, -R12 ;  /* 0x8000000c100c7221 */ /* 0x000fc60000000000 */
[----:B------:R-:W-:-:S04]  /*0280*/  FMUL R3, R15, R15 ;  /* 0x0000000f0f037220 */ /* 0x000fc80000400000 */
[----:B------:R-:W-:-:S04]  /*0290*/  FFMA R3, R12, R12, R3 ;  /* 0x0000000c0c037223 */ /* 0x000fc80000000003 */
[----:B------:R-:W-:-:S04]  /*02a0*/  FADD R4, R3, 9.9999999600419720025e-13 ;  /* 0x2b8cbccc03047421 */ /* 0x000fc80000000000 */
[----:B------:R-:W0:Y:S08]  /*02b0*/  MUFU.RCP R0, R4 ;  /* 0x0000000400007308 */ /* 0x000e300000001000 */
[----:B------:R-:W1:Y:S01]  /*02c0*/  FCHK P0, R7, R4 ;  /* 0x0000000407007302 */ /* 0x000e620000000000 */
[----:B0-----:R-:W-:-:S04]  /*02d0*/  FFMA R3, -R4, R0, 1 ;  /* 0x3f80000004037423 */ /* 0x001fc80000000100 */
[----:B------:R-:W-:-:S04]  /*02e0*/  FFMA R0, R0, R3, R0 ;  /* 0x0000000300007223 */ /* 0x000fc80000000000 */
[----:B------:R-:W-:-:S04]  /*02f0*/  FFMA R3, R0, 9.9999997171806853657e-10, RZ ;  /* 0x3089705f00037823 */ /* 0x000fc800000000ff */
[----:B------:R-:W-:-:S04]  /*0300*/  FFMA R2, -R4, R3, 9.9999997171806853657e-10 ;  /* 0x3089705f04027423 */ /* 0x000fc80000000103 */
[----:B------:R-:W-:Y:S01]  /*0310*/  FFMA R2, R0, R2, R3 ;  /* 0x0000000200027223 */ /* 0x000fe20000000003 */
[----:B-1----:R-:W-:Y:S06]  /*0320*/  @!P0 BRA `(.L_x_4) ;  /* 0x0000000000108947 */ /* 0x002fec0003800000 */
[----:B------:R-:W-:Y:S02]  /*0330*/  MOV R3, R4 ;  /* 0x0000000400037202 */ /* 0x000fe40000000f00 */
[----:B------:R-:W-:-:S07]  /*0340*/  MOV R10, 0x360 ;  /* 0x00000360000a7802 */ /* 0x000fce0000000f00 */
[----:B------:R-:W-:Y:S05]  /*0350*/  CALL.REL.NOINC `($__internal_0_$__cuda_sm3x_div_rn_noftz_f32_slowpath) ;  /* 0x0000001400647944 */ /* 0x000fea0003c00000 */
[----:B------:R-:W-:-:S07]  /*0360*/  MOV R2, R0 ;  /* 0x0000000000027202 */ /* 0x000fce0000000f00 */
.L_x_4:
[----:B------:R-:W-:Y:S05]  /*0370*/  BSYNC.RECONVERGENT B2 ;  /* 0x0000000000027941 */ /* 0x000fea0003800200 */
.L_x_3:
[----:B------:R-:W2:Y:S01]  /*0380*/  LDG.E.64 R4, desc[UR10][R26.64+-0x18] ;  /* 0xffffe80a1a047981 */ /* 0x000ea2000c1e1b00 */
[----:B------:R-:W-:Y:S01]  /*0390*/  BSSY.RECONVERGENT B2, `(.L_x_5) ;  /* 0x0000014000027945 */ /* 0x000fe20003800200 */
[-C--:B------:R-:W-:Y:S01]  /*03a0*/  FFMA R12, R12, R2.reuse, R11 ;  /* 0x000000020c0c7223 */ /* 0x080fe2000000000b */
[----:B------:R-:W-:Y:S01]  /*03b0*/  FFMA R15, R15, R2, R24 ;  /* 0x000000020f0f7223 */ /* 0x000fe20000000018 */
[----:B--2---:R-:W-:Y:S01]  /*03c0*/  FADD R6, R17, -R5 ;  /* 0x8000000511067221 */ /* 0x004fe20000000000 */
        /* <DEDUP_REMOVED lines=16> */
.L_x_6:
[----:B------:R-:W-:Y:S05]  /*04d0*/  BSYNC.RECONVERGENT B2 ;  /* 0x0000000000027941 */ /* 0x000fea0003800200 */
.L_x_5:
        /* <DEDUP_REMOVED lines=21> */
.L_x_8:
[----:B------:R-:W-:Y:S05]  /*0630*/  BSYNC.RECONVERGENT B2 ;  /* 0x0000000000027941 */ /* 0x000fea0003800200 */
.L_x_7:
        /* <DEDUP_REMOVED lines=21> */
.L_x_10:
[----:B------:R-:W-:Y:S05]  /*0790*/  BSYNC.RECONVERGENT B2 ;  /* 0x0000000000027941 */ /* 0x000fea0003800200 */
.L_x_9:
        /* <DEDUP_REMOVED lines=21> */
.L_x_12:
[----:B------:R-:W-:Y:S05]  /*08f0*/  BSYNC.RECONVERGENT B2 ;  /* 0x0000000000027941 */ /* 0x000fea0003800200 */
.L_x_11:
        /* <DEDUP_REMOVED lines=21> */
.L_x_14:
[----:B------:R-:W-:Y:S05]  /*0a50*/  BSYNC.RECONVERGENT B2 ;  /* 0x0000000000027941 */ /* 0x000fea0003800200 */
.L_x_13:
        /* <DEDUP_REMOVED lines=21> */
.L_x_16:
[----:B------:R-:W-:Y:S05]  /*0bb0*/  BSYNC.RECONVERGENT B2 ;  /* 0x0000000000027941 */ /* 0x000fea0003800200 */
.L_x_15:
        /* <DEDUP_REMOVED lines=20> */
.L_x_18:
[----:B------:R-:W-:Y:S05]  /*0d00*/  BSYNC.RECONVERGENT B2 ;  /* 0x0000000000027941 */ /* 0x000fea0003800200 */
.L_x_17:
[----:B------:R-:W-:Y:S01]  /*0d10*/  IADD3 R26, P0, PT, R26, 0x40, RZ ;  /* 0x000000401a1a7810 */ /* 0x000fe20007f1e0ff */
[-C--:B------:R-:W-:Y:S01]  /*0d20*/  FFMA R11, R5, R0.reuse, R12 ;  /* 0x00000000050b7223 */ /* 0x080fe2000000000c */
[----:B------:R-:W-:Y:S02]  /*0d30*/  FFMA R24, R24, R0, R13 ;  /* 0x0000000018187223 */ /* 0x000fe4000000000d */
[----:B------:R-:W-:Y:S01]  /*0d40*/  IADD3.X R27, PT, PT, RZ, R27, RZ, P0, !PT ;  /* 0x0000001bff1b7210 */ /* 0x000fe200007fe4ff */
[----:B------:R-:W-:Y:S08]  /*0d50*/  BRA.U UP0, `(.L_x_19) ;  /* 0xfffffff500307547 */ /* 0x000ff0000b83ffff */
.L_x_2:
[----:B------:R-:W-:-:S09]  /*0d60*/  UISETP.NE.AND UP0, UPT, UR8, URZ, UPT ;  /* 0x000000ff0800728c */ /* 0x000fd2000bf05270 */
[----:B------:R-:W-:Y:S05]  /*0d70*/  BRA.U !UP0, `(.L_x_1) ;  /* 0x0000000908ac7547 */ /* 0x000fea000b800000 */
[----:B------:R-:W0:Y:S01]  /*0d80*/  LDCU UR4, c[0x0][0x398] ;  /* 0x00007300ff0477ac */ /* 0x000e220008000800 */
[----:B------:R-:W-:Y:S02]  /*0d90*/  UISETP.GE.U32.AND UP0, UPT, UR8, 0x4, UPT ;  /* 0x000000040800788c */ /* 0x000fe4000bf06070 */
[----:B0-----:R-:W-:-:S07]  /*0da0*/  ULOP3.LUT UR4, UR4, 0x3, URZ, 0xc0, !UPT ;  /* 0x0000000304047892 */ /* 0x001fce000f8ec0ff */
[----:B------:R-:W-:Y:S05]  /*0db0*/  BRA.U !UP0, `(.L_x_20) ;  /* 0x0000000508687547 */ /* 0x000fea000b800000 */
[----:B------:R-:W0:Y:S02]  /*0dc0*/  LDC.64 R14, c[0x0][0x380] ;  /* 0x0000e000ff0e7b82 */ /* 0x000e240000000a00 */
[----:B0-----:R-:W-:-:S05]  /*0dd0*/  IMAD.WIDE.U32 R14, R8, 0x8, R14 ;  /* 0x00000008080e7825 */ /* 0x001fca00078e000e */
[----:B------:R-:W2:Y:S01]  /*0de0*/  LDG.E.64 R12, desc[UR10][R14.64] ;  /* 0x0000000a0e0c7981 */ /* 0x000ea2000c1e1b00 */
[----:B------:R-:W-:Y:S01]  /*0df0*/  BSSY.RECONVERGENT B2, `(.L_x_21) ;  /* 0x0000012000027945 */ /* 0x000fe20003800200 */
        /* <DEDUP_REMOVED lines=17> */
.L_x_22:
[----:B------:R-:W-:Y:S05]  /*0f10*/  BSYNC.RECONVERGENT B2 ;  /* 0x0000000000027941 */ /* 0x000fea0003800200 */
.L_x_21:
        /* <DEDUP_REMOVED lines=21> */
.L_x_24:
[----:B------:R-:W-:Y:S05]  /*1070*/  BSYNC.RECONVERGENT B2 ;  /* 0x0000000000027941 */ /* 0x000fea0003800200 */
.L_x_23:
        /* <DEDUP_REMOVED lines=21> */
.L_x_26:
[----:B------:R-:W-:Y:S05]  /*11d0*/  BSYNC.RECONVERGENT B2 ;  /* 0x0000000000027941 */ /* 0x000fea0003800200 */
.L_x_25:
        /* <DEDUP_REMOVED lines=20> */
.L_x_28:
[----:B------:R-:W-:Y:S05]  /*1320*/  BSYNC.RECONVERGENT B2 ;  /* 0x0000000000027941 */ /* 0x000fea0003800200 */
.L_x_27:
[-C--:B------:R-:W-:Y:S01]  /*1330*/  FFMA R11, R5, R0.reuse, R12 ;  /* 0x00000000050b7223 */ /* 0x080fe2000000000c */
[----:B------:R-:W-:Y:S01]  /*1340*/  FFMA R24, R24, R0, R13 ;  /* 0x0000000018187223 */ /* 0x000fe2000000000d */
[----:B------:R-:W-:-:S07]  /*1350*/  IADD3 R8, PT, PT, R8, 0x4, RZ ;  /* 0x0000000408087810 */ /* 0x000fce0007ffe0ff */
.L_x_20:
[----:B------:R-:W-:-:S09]  /*1360*/  UISETP.NE.AND UP0, UPT, UR4, URZ, UPT ;  /* 0x000000ff0400728c */ /* 0x000fd2000bf05270 */
[----:B------:R-:W-:Y:S05]  /*1370*/  BRA.U !UP0, `(.L_x_1) ;  /* 0x00000005082c7547 */ /* 0x000fea000b800000 */
[----:B------:R-:W-:-:S09]  /*1380*/  UISETP.NE.AND UP0, UPT, UR4, 0x1, UPT ;  /* 0x000000010400788c */ /* 0x000fd2000bf05270 */
        /* <DEDUP_REMOVED lines=22> */
.L_x_31:
[----:B------:R-:W-:Y:S05]  /*14f0*/  BSYNC.RECONVERGENT B2 ;  /* 0x0000000000027941 */ /* 0x000fea0003800200 */
.L_x_30:
        /* <DEDUP_REMOVED lines=20> */
.L_x_33:
[----:B------:R-:W-:Y:S05]  /*1640*/  BSYNC.RECONVERGENT B2 ;  /* 0x0000000000027941 */ /* 0x000fea0003800200 */
.L_x_32:
[-C--:B------:R-:W-:Y:S01]  /*1650*/  FFMA R11, R6, R0.reuse, R11 ;  /* 0x00000000060b7223 */ /* 0x080fe2000000000b */
[----:B------:R-:W-:Y:S01]  /*1660*/  FFMA R24, R5, R0, R24 ;  /* 0x0000000005187223 */ /* 0x000fe20000000018 */
[----:B------:R-:W-:-:S07]  /*1670*/  IADD3 R8, PT, PT, R8, 0x2, RZ ;  /* 0x0000000208087810 */ /* 0x000fce0007ffe0ff */
.L_x_29:
[----:B------:R-:W0:Y:S02]  /*1680*/  LDCU UR5, c[0x0][0x398] ;  /* 0x00007300ff0577ac */ /* 0x000e240008000800 */
[----:B0-----:R-:W-:-:S04]  /*1690*/  ULOP3.LUT UR5, UR5, 0x1, URZ, 0xc0, !UPT ;  /* 0x0000000105057892 */ /* 0x001fc8000f8ec0ff */
[----:B------:R-:W-:-:S09]  /*16a0*/  UISETP.NE.U32.AND UP0, UPT, UR5, 0x1, UPT ;  /* 0x000000010500788c */ /* 0x000fd2000bf05070 */
[----:B------:R-:W-:Y:S05]  /*16b0*/  BRA.U UP0, `(.L_x_1) ;  /* 0x00000001005c7547 */ /* 0x000fea000b800000 */
[----:B------:R-:W0:Y:S02]  /*16c0*/  LDC.64 R2, c[0x0][0x380] ;  /* 0x0000e000ff027b82 */ /* 0x000e240000000a00 */
[----:B0-----:R-:W-:-:S06]  /*16d0*/  IMAD.WIDE.U32 R2, R8, 0x8, R2 ;  /* 0x0000000808027825 */ /* 0x001fcc00078e0002 */
        /* <DEDUP_REMOVED lines=18> */
.L_x_35:
[----:B------:R-:W-:Y:S05]  /*1800*/  BSYNC.RECONVERGENT B2 ;  /* 0x0000000000027941 */ /* 0x000fea0003800200 */
.L_x_34:
[-C--:B------:R-:W-:Y:S01]  /*1810*/  FFMA R11, R6, R0.reuse, R11 ;  /* 0x00000000060b7223 */ /* 0x080fe2000000000b */
[----:B------:R-:W-:-:S07]  /*1820*/  FFMA R24, R5, R0, R24 ;  /* 0x0000000005187223 */ /* 0x000fce0000000018 */
.L_x_1:
[----:B------:R-:W0:Y:S08]  /*1830*/  LDC.64 R2, c[0x0][0x390] ;  /* 0x0000e400ff027b82 */ /* 0x000e300000000a00 */
[----:B------:R-:W1:Y:S01]  /*1840*/  LDC.64 R4, c[0x0][0x388] ;  /* 0x0000e200ff047b82 */ /* 0x000e620000000a00 */
[----:B0-----:R-:W-:-:S05]  /*1850*/  IMAD.WIDE.U32 R2, R9, 0x8, R2 ;  /* 0x0000000809027825 */ /* 0x001fca00078e0002 */
[----:B------:R-:W2:Y:S01]  /*1860*/  LDG.E.64 R6, desc[UR10][R2.64] ;  /* 0x0000000a02067981 */ /* 0x000ea2000c1e1b00 */
[----:B-1----:R-:W-:-:S04]  /*1870*/  IMAD.WIDE.U32 R4, R9, 0x8, R4 ;  /* 0x0000000809047825 */ /* 0x002fc800078e0004 */
[----:B--2---:R-:W-:Y:S01]  /*1880*/  FADD R6, R6, -R11 ;  /* 0x8000000b06067221 */ /* 0x004fe20000000000 */
[----:B------:R-:W-:-:S03]  /*1890*/  FADD R7, R7, -R24 ;  /* 0x8000001807077221 */ /* 0x000fc60000000000 */
[----:B-----5:R-:W-:Y:S01]  /*18a0*/  FADD R16, R6, R16 ;  /* 0x0000001006107221 */ /* 0x020fe20000000000 */
[----:B------:R-:W-:Y:S01]  /*18b0*/  FADD R17, R7, R17 ;  /* 0x0000001107117221 */ /* 0x000fe20000000000 */
[----:B------:R-:W-:Y:S04]  /*18c0*/  STG.E.64 desc[UR10][R2.64], R6 ;  /* 0x0000000602007986 */ /* 0x000fe8000c101b0a */
[----:B------:R-:W-:Y:S01]  /*18d0*/  STG.E.64 desc[UR10][R4.64], R16 ;  /* 0x0000001004007986 */ /* 0x000fe2000c101b0a */
[----:B------:R-:W-:Y:S05]  /*18e0*/  EXIT ;  /* 0x000000000000794d */ /* 0x000fea0003800000 */
        .weak           $__internal_0_$__cuda_sm3x_div_rn_noftz_f32_slowpath
        .type           $__internal_0_$__cuda_sm3x_div_rn_noftz_f32_slowpath,@function
        .size           $__internal_0_$__cuda_sm3x_div_rn_noftz_f32_slowpath,(.L_x_48 - $__internal_0_$__cuda_sm3x_div_rn_noftz_f32_slowpath)
$__internal_0_$__cuda_sm3x_div_rn_noftz_f32_slowpath:
[----:B------:R-:W-:Y:S01]  /*18f0*/  SHF.R.U32.HI R4, RZ, 0x17, R3 ;  /* 0x00000017ff047819 */ /* 0x000fe20000011603 */
[----:B------:R-:W-:Y:S01]  /*1900*/  BSSY.RECONVERGENT B0, `(.L_x_36) ;  /* 0x0000066000007945 */ /* 0x000fe20003800200 */
[----:B------:R-:W-:Y:S01]  /*1910*/  SHF.R.U32.HI R20, RZ, 0x17, R7 ;  /* 0x00000017ff147819 */ /* 0x000fe20000011607 */
[----:B------:R-:W-:Y:S01]  /*1920*/  HFMA2 R18, -RZ, RZ, 0.1417236328125, 8952 ;  /* 0x3089705fff127431 */ /* 0x000fe200000001ff */
[----:B------:R-:W-:Y:S02]  /*1930*/  LOP3.LUT R4, R4, 0xff, RZ, 0xc0, !PT ;  /* 0x000000ff04047812 */ /* 0x000fe400078ec0ff */
[----:B------:R-:W-:Y:S02]  /*1940*/  LOP3.LUT R20, R20, 0xff, RZ, 0xc0, !PT ;  /* 0x000000ff14147812 */ /* 0x000fe400078ec0ff */
[----:B------:R-:W-:Y:S02]  /*1950*/  IADD3 R0, PT, PT, R4, -0x1, RZ ;  /* 0xffffffff04007810 */ /* 0x000fe40007ffe0ff */
[----:B------:R-:W-:-:S02]  /*1960*/  IADD3 R2, PT, PT, R20, -0x1, RZ ;  /* 0xffffffff14027810 */ /* 0x000fc40007ffe0ff */
[----:B------:R-:W-:-:S04]  /*1970*/  ISETP.GT.U32.AND P0, PT, R0, 0xfd, PT ;  /* 0x000000fd0000780c */ /* 0x000fc80003f04070 */
[----:B------:R-:W-:-:S13]  /*1980*/  ISETP.GT.U32.OR P0, PT, R2, 0xfd, P0 ;  /* 0x000000fd0200780c */ /* 0x000fda0000704470 */
[----:B------:R-:W-:Y:S01]  /*1990*/  @!P0 MOV R2, RZ ;  /* 0x000000ff00028202 */ /* 0x000fe20000000f00 */
[----:B------:R-:W-:Y:S06]  /*19a0*/  @!P0 BRA `(.L_x_37) ;  /* 0x0000000000688947 */ /* 0x000fec0003800000 */
[----:B------:R-:W-:Y:S02]  /*19b0*/  MOV R0, 0x3089705f ;  /* 0x3089705f00007802 */ /* 0x000fe40000000f00 */
[----:B------:R-:W-:Y:S02]  /*19c0*/  FSETP.GTU.FTZ.AND P1, PT, |R3|, +INF , PT ;  /* 0x7f8000000300780b */ /* 0x000fe40003f3c200 */
[----:B------:R-:W-:-:S04]  /*19d0*/  FSETP.GTU.FTZ.AND P0, PT, |R0|, +INF , PT ;  /* 0x7f8000000000780b */ /* 0x000fc80003f1c200 */
[----:B------:R-:W-:-:S13]  /*19e0*/  PLOP3.LUT P0, PT, P0, P1, PT, 0xf8, 0x8f ;  /* 0x00000000008f781c */ /* 0x000fda0000703f70 */
[----:B------:R-:W-:Y:S05]  /*19f0*/  @P0 BRA `(.L_x_38) ;  /* 0x0000000400540947 */ /* 0x000fea0003800000 */
[----:B------:R-:W-:-:S13]  /*1a00*/  LOP3.LUT P0, RZ, R3, 0x7fffffff, R18, 0xc8, !PT ;  /* 0x7fffffff03ff7812 */ /* 0x000fda000780c812 */
[----:B------:R-:W-:Y:S05]  /*1a10*/  @!P0 BRA `(.L_x_39) ;  /* 0x0000000400448947 */ /* 0x000fea0003800000 */
[C---:B------:R-:W-:Y:S02]  /*1a20*/  FSETP.NEU.FTZ.AND P2, PT, |R0|.reuse, +INF , PT ;  /* 0x7f8000000000780b */ /* 0x040fe40003f5d200 */
[----:B------:R-:W-:Y:S02]  /*1a30*/  FSETP.NEU.FTZ.AND P1, PT, |R3|, +INF , PT ;  /* 0x7f8000000300780b */ /* 0x000fe40003f3d200 */
[----:B------:R-:W-:-:S11]  /*1a40*/  FSETP.NEU.FTZ.AND P0, PT, |R0|, +INF , PT ;  /* 0x7f8000000000780b */ /* 0x000fd60003f1d200 */
[----:B------:R-:W-:Y:S05]  /*1a50*/  @!P1 BRA !P2, `(.L_x_39) ;  /* 0x0000000400349947 */ /* 0x000fea0005000000 */
[----:B------:R-:W-:-:S04]  /*1a60*/  LOP3.LUT P2, RZ, R18, 0x7fffffff, RZ, 0xc0, !PT ;  /* 0x7fffffff12ff7812 */ /* 0x000fc8000784c0ff */
[----:B------:R-:W-:-:S13]  /*1a70*/  PLOP3.LUT P1, PT, P1, P2, PT, 0x2f, 0xf2 ;  /* 0x0000000000f2781c */ /* 0x000fda0000f24577 */
[----:B------:R-:W-:Y:S05]  /*1a80*/  @P1 BRA `(.L_x_40) ;  /* 0x0000000400201947 */ /* 0x000fea0003800000 */
[----:B------:R-:W-:-:S04]  /*1a90*/  LOP3.LUT P1, RZ, R3, 0x7fffffff, RZ, 0xc0, !PT ;  /* 0x7fffffff03ff7812 */ /* 0x000fc8000782c0ff */
[----:B------:R-:W-:-:S13]  /*1aa0*/  PLOP3.LUT P0, PT, P0, P1, PT, 0x2f, 0xf2 ;  /* 0x0000000000f2781c */ /* 0x000fda0000702577 */
[----:B------:R-:W-:Y:S05]  /*1ab0*/  @P0 BRA `(.L_x_41) ;  /* 0x0000000400080947 */ /* 0x000fea0003800000 */
[----:B------:R-:W-:-:S04]  /*1ac0*/  IADD3 R2, PT, PT, R20, -0x1, RZ ;  /* 0xffffffff14027810 */ /* 0x000fc80007ffe0ff */
[----:B------:R-:W-:Y:S02]  /*1ad0*/  ISETP.GE.AND P0, PT, R2, RZ, PT ;  /* 0x000000ff0200720c */ /* 0x000fe40003f06270 */
[----:B------:R-:W-:-:S04]  /*1ae0*/  IADD3 R2, PT, PT, R4, -0x1, RZ ;  /* 0xffffffff04027810 */ /* 0x000fc80007ffe0ff */
[----:B------:R-:W-:-:S07]  /*1af0*/  ISETP.GE.AND P1, PT, R2, RZ, PT ;  /* 0x000000ff0200720c */ /* 0x000fce0003f26270 */
[----:B------:R-:W-:Y:S01]  /*1b00*/  @P0 MOV R2, RZ ;  /* 0x000000ff00020202 */ /* 0x000fe20000000f00 */
[----:B------:R-:W-:Y:S01]  /*1b10*/  @!P0 FFMA R18, R0, 1.84467440737095516160e+19, RZ ;  /* 0x5f80000000128823 */ /* 0x000fe200000000ff */
[----:B------:R-:W-:-:S04]  /*1b20*/  @!P0 MOV R2, 0xffffffc0 ;  /* 0xffffffc000028802 */ /* 0x000fc80000000f00 */
[----:B------:R-:W-:Y:S01]  /*1b30*/  @!P1 FFMA R3, R3, 1.84467440737095516160e+19, RZ ;  /* 0x5f80000003039823 */ /* 0x000fe200000000ff */
[----:B------:R-:W-:-:S07]  /*1b40*/  @!P1 IADD3 R2, PT, PT, R2, 0x40, RZ ;  /* 0x0000004002029810 */ /* 0x000fce0007ffe0ff */
.L_x_37:
[----:B------:R-:W-:Y:S01]  /*1b50*/  LEA R0, R4, 0xc0800000, 0x17 ;  /* 0xc080000004007811 */ /* 0x000fe200078eb8ff */
[----:B------:R-:W-:Y:S01]  /*1b60*/  BSSY.RECONVERGENT B1, `(.L_x_42) ;  /* 0x0000036000017945 */ /* 0x000fe20003800200 */
[----:B------:R-:W-:Y:S02]  /*1b70*/  IADD3 R21, PT, PT, R20, -0x7f, RZ ;  /* 0xffffff8114157810 */ /* 0x000fe40007ffe0ff */
[----:B------:R-:W-:-:S03]  /*1b80*/  IADD3 R25, PT, PT, -R0, R3, RZ ;  /* 0x0000000300197210 */ /* 0x000fc60007ffe1ff */
[----:B------:R-:W-:Y:S01]  /*1b90*/  IMAD R0, R21, -0x800000, R18 ;  /* 0xff80000015007824 */ /* 0x000fe200078e0212 */
[----:B------:R-:W0:Y:S01]  /*1ba0*/  MUFU.RCP R22, R25 ;  /* 0x0000001900167308 */ /* 0x000e220000001000 */
[----:B------:R-:W-:Y:S01]  /*1bb0*/  FADD.FTZ R3, -R25, -RZ ;  /* 0x800000ff19037221 */ /* 0x000fe20000010100 */
[----:B------:R-:W-:-:S04]  /*1bc0*/  IADD3 R21, PT, PT, R21, 0x7f, -R4 ;  /* 0x0000007f15157810 */ /* 0x000fc80007ffe804 */
[----:B------:R-:W-:Y:S01]  /*1bd0*/  IADD3 R21, PT, PT, R21, R2, RZ ;  /* 0x0000000215157210 */ /* 0x000fe20007ffe0ff */
[----:B0-----:R-:W-:-:S04]  /*1be0*/  FFMA R23, R22, R3, 1 ;  /* 0x3f80000016177423 */ /* 0x001fc80000000003 */
[----:B------:R-:W-:-:S04]  /*1bf0*/  FFMA R23, R22, R23, R22 ;  /* 0x0000001716177223 */ /* 0x000fc80000000016 */
[----:B------:R-:W-:-:S04]  /*1c00*/  FFMA R18, R0, R23, RZ ;  /* 0x0000001700127223 */ /* 0x000fc800000000ff */
[----:B------:R-:W-:-:S04]  /*1c10*/  FFMA R20, R3, R18, R0 ;  /* 0x0000001203147223 */ /* 0x000fc80000000000 */
[----:B------:R-:W-:-:S04]  /*1c20*/  FFMA R20, R23, R20, R18 ;  /* 0x0000001417147223 */ /* 0x000fc80000000012 */
[----:B------:R-:W-:-:S04]  /*1c30*/  FFMA R3, R3, R20, R0 ;  /* 0x0000001403037223 */ /* 0x000fc80000000000 */
[----:B------:R-:W-:-:S05]  /*1c40*/  FFMA R0, R23, R3, R20 ;  /* 0x0000000317007223 */ /* 0x000fca0000000014 */
[----:B------:R-:W-:-:S04]  /*1c50*/  SHF.R.U32.HI R4, RZ, 0x17, R0 ;  /* 0x00000017ff047819 */ /* 0x000fc80000011600 */
[----:B------:R-:W-:-:S04]  /*1c60*/  LOP3.LUT R2, R4, 0xff, RZ, 0xc0, !PT ;  /* 0x000000ff04027812 */ /* 0x000fc800078ec0ff */
[----:B------:R-:W-:-:S04]  /*1c70*/  IADD3 R2, PT, PT, R2, R21, RZ ;  /* 0x0000001502027210 */ /* 0x000fc80007ffe0ff */
[----:B------:R-:W-:-:S04]  /*1c80*/  IADD3 R4, PT, PT, R2, -0x1, RZ ;  /* 0xffffffff02047810 */ /* 0x000fc80007ffe0ff */
[----:B------:R-:W-:-:S13]  /*1c90*/  ISETP.GE.U32.AND P0, PT, R4, 0xfe, PT ;  /* 0x000000fe0400780c */ /* 0x000fda0003f06070 */
[----:B------:R-:W-:Y:S05]  /*1ca0*/  @!P0 BRA `(.L_x_43) ;  /* 0x0000000000808947 */ /* 0x000fea0003800000 */
[----:B------:R-:W-:-:S13]  /*1cb0*/  ISETP.GT.AND P0, PT, R2, 0xfe, PT ;  /* 0x000000fe0200780c */ /* 0x000fda0003f04270 */
[----:B------:R-:W-:Y:S05]  /*1cc0*/  @P0 BRA `(.L_x_44) ;  /* 0x00000000006c0947 */ /* 0x000fea0003800000 */
[----:B------:R-:W-:-:S13]  /*1cd0*/  ISETP.GE.AND P0, PT, R2, 0x1, PT ;  /* 0x000000010200780c */ /* 0x000fda0003f06270 */
[----:B------:R-:W-:Y:S05]  /*1ce0*/  @P0 BRA `(.L_x_45) ;  /* 0x0000000000740947 */ /* 0x000fea0003800000 */
[----:B------:R-:W-:Y:S02]  /*1cf0*/  ISETP.GE.AND P0, PT, R2, -0x18, PT ;  /* 0xffffffe80200780c */ /* 0x000fe40003f06270 */
[----:B------:R-:W-:-:S11]  /*1d00*/  LOP3.LUT R0, R0, 0x80000000, RZ, 0xc0, !PT ;  /* 0x8000000000007812 */ /* 0x000fd600078ec0ff */
[----:B------:R-:W-:Y:S05]  /*1d10*/  @!P0 BRA `(.L_x_45) ;  /* 0x0000000000688947 */ /* 0x000fea0003800000 */
[CCC-:B------:R-:W-:Y:S01]  /*1d20*/  FFMA.RZ R4, R23.reuse, R3.reuse, R20.reuse ;  /* 0x0000000317047223 */ /* 0x1c0fe2000000c014 */
[CCC-:B------:R-:W-:Y:S01]  /*1d30*/  FFMA.RP R18, R23.reuse, R3.reuse, R20.reuse ;  /* 0x0000000317127223 */ /* 0x1c0fe20000008014 */
[----:B------:R-:W-:Y:S01]  /*1d40*/  FFMA.RM R23, R23, R3, R20 ;  /* 0x0000000317177223 */ /* 0x000fe20000004014 */
[----:B------:R-:W-:Y:S02]  /*1d50*/  IADD3 R3, PT, PT, R2, 0x20, RZ ;  /* 0x0000002002037810 */ /* 0x000fe40007ffe0ff */
[----:B------:R-:W-:Y:S02]  /*1d60*/  LOP3.LUT R4, R4, 0x7fffff, RZ, 0xc0, !PT ;  /* 0x007fffff04047812 */ /* 0x000fe400078ec0ff */
[----:B------:R-:W-:Y:S02]  /*1d70*/  ISETP.NE.AND P2, PT, R2, RZ, PT ;  /* 0x000000ff0200720c */ /* 0x000fe40003f45270 */
[----:B------:R-:W-:Y:S02]  /*1d80*/  LOP3.LUT R4, R4, 0x800000, RZ, 0xfc, !PT ;  /* 0x0080000004047812 */ /* 0x000fe400078efcff */
[----:B------:R-:W-:-:S02]  /*1d90*/  ISETP.NE.AND P1, PT, R2, RZ, PT ;  /* 0x000000ff0200720c */ /* 0x000fc40003f25270 */
[----:B------:R-:W-:Y:S02]  /*1da0*/  IADD3 R2, PT, PT, -R2, RZ, RZ ;  /* 0x000000ff02027210 */ /* 0x000fe40007ffe1ff */
[----:B------:R-:W-:Y:S02]  /*1db0*/  SHF.L.U32 R3, R4, R3, RZ ;  /* 0x0000000304037219 */ /* 0x000fe400000006ff */
[----:B------:R-:W-:Y:S02]  /*1dc0*/  FSETP.NEU.FTZ.AND P0, PT, R18, R23, PT ;  /* 0x000000171200720b */ /* 0x000fe40003f1d000 */
[----:B------:R-:W-:Y:S02]  /*1dd0*/  SEL R21, R2, RZ, P2 ;  /* 0x000000ff02157207 */ /* 0x000fe40001000000 */
[----:B------:R-:W-:Y:S02]  /*1de0*/  ISETP.NE.AND P1, PT, R3, RZ, P1 ;  /* 0x000000ff0300720c */ /* 0x000fe40000f25270 */
[----:B------:R-:W-:-:S02]  /*1df0*/  SHF.R.U32.HI R21, RZ, R21, R4 ;  /* 0x00000015ff157219 */ /* 0x000fc40000011604 */
[----:B------:R-:W-:Y:S02]  /*1e00*/  PLOP3.LUT P0, PT, P0, P1, PT, 0xf8, 0x8f ;  /* 0x00000000008f781c */ /* 0x000fe40000703f70 */
[----:B------:R-:W-:Y:S02]  /*1e10*/  SHF.R.U32.HI R3, RZ, 0x1, R21 ;  /* 0x00000001ff037819 */ /* 0x000fe40000011615 */
[----:B------:R-:W-:-:S04]  /*1e20*/  SEL R2, RZ, 0x1, !P0 ;  /* 0x00000001ff027807 */ /* 0x000fc80004000000 */
[----:B------:R-:W-:-:S04]  /*1e30*/  LOP3.LUT R2, R2, 0x1, R3, 0xf8, !PT ;  /* 0x0000000102027812 */ /* 0x000fc800078ef803 */
[----:B------:R-:W-:-:S04]  /*1e40*/  LOP3.LUT R2, R2, R21, RZ, 0xc0, !PT ;  /* 0x0000001502027212 */ /* 0x000fc800078ec0ff */
[----:B------:R-:W-:-:S04]  /*1e50*/  IADD3 R3, PT, PT, R3, R2, RZ ;  /* 0x0000000203037210 */ /* 0x000fc80007ffe0ff */
[----:B------:R-:W-:Y:S01]  /*1e60*/  LOP3.LUT R0, R3, R0, RZ, 0xfc, !PT ;  /* 0x0000000003007212 */ /* 0x000fe200078efcff */
[----:B------:R-:W-:Y:S06]  /*1e70*/  BRA `(.L_x_45) ;  /* 0x0000000000107947 */ /* 0x000fec0003800000 */
.L_x_44:
[----:B------:R-:W-:-:S04]  /*1e80*/  LOP3.LUT R0, R0, 0x80000000, RZ, 0xc0, !PT ;  /* 0x8000000000007812 */ /* 0x000fc800078ec0ff */
[----:B------:R-:W-:Y:S01]  /*1e90*/  LOP3.LUT R0, R0, 0x7f800000, RZ, 0xfc, !PT ;  /* 0x7f80000000007812 */ /* 0x000fe200078efcff */
[----:B------:R-:W-:Y:S06]  /*1ea0*/  BRA `(.L_x_45) ;  /* 0x0000000000047947 */ /* 0x000fec0003800000 */
.L_x_43:
[----:B------:R-:W-:-:S07]  /*1eb0*/  LEA R0, R21, R0, 0x17 ;  /* 0x0000000015007211 */ /* 0x000fce00078eb8ff */
.L_x_45:
[----:B------:R-:W-:Y:S05]  /*1ec0*/  BSYNC.RECONVERGENT B1 ;  /* 0x0000000000017941 */ /* 0x000fea0003800200 */
.L_x_42:
[----:B------:R-:W-:Y:S05]  /*1ed0*/  BRA `(.L_x_46) ;  /* 0x0000000000207947 */ /* 0x000fea0003800000 */
.L_x_41:
[----:B------:R-:W-:-:S04]  /*1ee0*/  LOP3.LUT R3, R3, 0x80000000, R18, 0x48, !PT ;  /* 0x8000000003037812 */ /* 0x000fc800078e4812 */
[----:B------:R-:W-:Y:S01]  /*1ef0*/  LOP3.LUT R0, R3, 0x7f800000, RZ, 0xfc, !PT ;  /* 0x7f80000003007812 */ /* 0x000fe200078efcff */
[----:B------:R-:W-:Y:S06]  /*1f00*/  BRA `(.L_x_46) ;  /* 0x0000000000147947 */ /* 0x000fec0003800000 */
.L_x_40:
[----:B------:R-:W-:Y:S01]  /*1f10*/  LOP3.LUT R0, R3, 0x80000000, R18, 0x48, !PT ;  /* 0x8000000003007812 */ /* 0x000fe200078e4812 */
[----:B------:R-:W-:Y:S06]  /*1f20*/  BRA `(.L_x_46) ;  /* 0x00000000000c7947 */ /* 0x000fec0003800000 */
.L_x_39:
[----:B------:R-:W0:Y:S01]  /*1f30*/  MUFU.RSQ R0, -QNAN ;  /* 0xffc0000000007908 */ /* 0x000e220000001400 */
[----:B------:R-:W-:Y:S05]  /*1f40*/  BRA `(.L_x_46) ;  /* 0x0000000000047947 */ /* 0x000fea0003800000 */
.L_x_38:
[----:B------:R-:W-:-:S07]  /*1f50*/  FADD.FTZ R0, R0, R3 ;  /* 0x0000000300007221 */ /* 0x000fce0000010000 */
.L_x_46:
[----:B------:R-:W-:Y:S05]  /*1f60*/  BSYNC.RECONVERGENT B0 ;  /* 0x0000000000007941 */ /* 0x000fea0003800200 */
.L_x_36:
[----:B------:R-:W-:Y:S01]  /*1f70*/  HFMA2 R3, -RZ, RZ, 0, 0 ;  /* 0x00000000ff037431 */ /* 0x000fe200000001ff */
[----:B------:R-:W-:-:S04]  /*1f80*/  MOV R2, R10 ;  /* 0x0000000a00027202 */ /* 0x000fc80000000f00 */
[----:B0-----:R-:W-:Y:S05]  /*1f90*/  RET.REL.NODEC R2 `(_Z10Compute1_1P6float2S0_S0_i) ;  /* 0xffffffe002187950 */ /* 0x001fea0003c3ffff */
.L_x_47:
[----:B------:R-:W-:-:S00]  /*1fa0*/  BRA `(.L_x_47) ;  /* 0xfffffffc00fc7947 */ /* 0x000fc0000383ffff */
[----:B------:R-:W-:-:S00]  /*1fb0*/  NOP ;  /* 0x0000000000007918 */ /* 0x000fc00000000000 */
        /* <DEDUP_REMOVED lines=12> */
.L_x_48:


//--------------------- .nv.shared.reserved.0     --------------------------
	.section	.nv.shared.reserved.0,"aw",@nobits
	.weak		__nv_reservedSMEM_offset_0_alias
	.size		__nv_reservedSMEM_offset_0_alias, 0, 64
	.other		__nv_reservedSMEM_offset_0_alias,@"STO_CUDA_RESERVED_SHARED STV_DEFAULT"
__nv_reservedSMEM_offset_0_alias:
	.zero		0
	.zero		64


//--------------------- .nv.constant0._Z10Compute1_1P6float2S0_S0_i --------------------------
	.section	.nv.constant0._Z10Compute1_1P6float2S0_S0_i,"a",@progbits
	.sectionflags	@""
	.align	4
.nv.constant0._Z10Compute1_1P6float2S0_S0_i:
	.zero		924


//--------------------- SYMBOLS --------------------------

	.type		.nv.reservedSmem.offset0,@object
	.size		.nv.reservedSmem.offset0,0x4
